//
// Generated by NVIDIA NVVM Compiler
//
// Compiler Build ID: CL-36424714
// Cuda compilation tools, release 13.0, V13.0.88
// Based on NVVM 20.0.0
//

.version 9.0
.target sm_100
.address_size 64

	// .globl	_Z14elementWiseMulPKfS0_Pfi

.visible .entry _Z14elementWiseMulPKfS0_Pfi(
	.param .u64 .ptr .align 1 _Z14elementWiseMulPKfS0_Pfi_param_0,
	.param .u64 .ptr .align 1 _Z14elementWiseMulPKfS0_Pfi_param_1,
	.param .u64 .ptr .align 1 _Z14elementWiseMulPKfS0_Pfi_param_2,
	.param .u32 _Z14elementWiseMulPKfS0_Pfi_param_3
)
{
	.reg .pred 	%p<2>;
	.reg .b32 	%r<6>;
	.reg .b32 	%f<4>;
	.reg .b64 	%rd<11>;

	ld.param.u64 	%rd1, [_Z14elementWiseMulPKfS0_Pfi_param_0];
	ld.param.u64 	%rd2, [_Z14elementWiseMulPKfS0_Pfi_param_1];
	ld.param.u64 	%rd3, [_Z14elementWiseMulPKfS0_Pfi_param_2];
	ld.param.u32 	%r2, [_Z14elementWiseMulPKfS0_Pfi_param_3];
	mov.u32 	%r3, %ctaid.x;
	mov.u32 	%r4, %ntid.x;
	mov.u32 	%r5, %tid.x;
	mad.lo.s32 	%r1, %r3, %r4, %r5;
	setp.ge.s32 	%p1, %r1, %r2;
	@%p1 bra 	$L__BB0_2;
	cvta.to.global.u64 	%rd4, %rd1;
	cvta.to.global.u64 	%rd5, %rd2;
	cvta.to.global.u64 	%rd6, %rd3;
	mul.wide.s32 	%rd7, %r1, 4;
	add.s64 	%rd8, %rd4, %rd7;
	ld.global.f32 	%f1, [%rd8];
	add.s64 	%rd9, %rd5, %rd7;
	ld.global.f32 	%f2, [%rd9];
	mul.f32 	%f3, %f1, %f2;
	add.s64 	%rd10, %rd6, %rd7;
	st.global.f32 	[%rd10], %f3;
$L__BB0_2:
	ret;

}


// ===== COMPILED SASS (sm_100) =====

	.target	sm_100

	.elftype	@"ET_EXEC"


//--------------------- .note.nv.tkinfo           --------------------------
	.section	.note.nv.tkinfo,"",@"SHT_NOTE"
	.sectionflags	@"SHF_NOTE_NV_TKINFO"
	.tkinfo
        /*0018*/ 	.word	0x00000002
        /*0030*/ 	.string	""
        /*0030*/ 	.string	"ptxas"
        /*0030*/ 	.string	"Cuda compilation tools, release 13.0, V13.0.88"
        /*0030*/ 	.string	"Build cuda_13.0.r13.0/compiler.36424714_0"
        /*0030*/ 	.string	"-arch sm_100 -m 64 "



//--------------------- .note.nv.cuinfo           --------------------------
	.section	.note.nv.cuinfo,"",@"SHT_NOTE"
	.sectionflags	@"SHF_NOTE_NV_CUINFO"
        /*0018*/ 	.short	0x0002
        /*001a*/ 	.short	0x0064
        /*001c*/ 	.short	0x0082
	.zero		2


//--------------------- .nv.info                  --------------------------
	.section	.nv.info,"",@"SHT_CUDA_INFO"
	.align	4


	//----- nvinfo : EIATTR_REGCOUNT
	.align		4
        /*0000*/ 	.byte	0x04, 0x2f
        /*0002*/ 	.short	(.L_1 - .L_0)
	.align		4
.L_0:
        /*0004*/ 	.word	index@(_Z14elementWiseMulPKfS0_Pfi)
        /*0008*/ 	.word	0x0000000c


	//----- nvinfo : EIATTR_FRAME_SIZE
	.align		4
.L_1:
        /*000c*/ 	.byte	0x04, 0x11
        /*000e*/ 	.short	(.L_3 - .L_2)
	.align		4
.L_2:
        /*0010*/ 	.word	index@(_Z14elementWiseMulPKfS0_Pfi)
        /*0014*/ 	.word	0x00000000


	//----- nvinfo : EIATTR_MIN_STACK_SIZE
	.align		4
.L_3:
        /*0018*/ 	.byte	0x04, 0x12
        /*001a*/ 	.short	(.L_5 - .L_4)
	.align		4
.L_4:
        /*001c*/ 	.word	index@(_Z14elementWiseMulPKfS0_Pfi)
        /*0020*/ 	.word	0x00000000
.L_5:


//--------------------- .nv.compat                --------------------------
	.section	.nv.compat,"",@"SHT_CUDA_COMPAT_INFO"
	.align	4
        /*0000*/ 	.byte	0x02, 0x09, 0x00, 0x00, 0x02, 0x02, 0x01, 0x00, 0x02, 0x05, 0x05, 0x00, 0x03, 0x07, 0x01, 0x01
        /*0010*/ 	.byte	0x02, 0x03, 0x00, 0x00, 0x02, 0x06, 0x01, 0x00, 0x04, 0x0b, 0x08, 0x00, 0x09, 0x00, 0x00, 0x00
        /*0020*/ 	.byte	0x00, 0x00, 0x00, 0x00


//--------------------- .nv.info._Z14elementWiseMulPKfS0_Pfi --------------------------
	.section	.nv.info._Z14elementWiseMulPKfS0_Pfi,"",@"SHT_CUDA_INFO"
	.sectionflags	@""
	.align	4


	//----- nvinfo : EIATTR_CUDA_API_VERSION
	.align		4
        /*0000*/ 	.byte	0x04, 0x37
        /*0002*/ 	.short	(.L_7 - .L_6)
.L_6:
        /*0004*/ 	.word	0x00000082


	//----- nvinfo : EIATTR_KPARAM_INFO
	.align		4
.L_7:
        /*0008*/ 	.byte	0x04, 0x17
        /*000a*/ 	.short	(.L_9 - .L_8)
.L_8:
        /*000c*/ 	.word	0x00000000
        /*0010*/ 	.short	0x0003
        /*0012*/ 	.short	0x0018
        /*0014*/ 	.byte	0x00, 0xf0, 0x11, 0x00


	//----- nvinfo : EIATTR_KPARAM_INFO
	.align		4
.L_9:
        /*0018*/ 	.byte	0x04, 0x17
        /*001a*/ 	.short	(.L_11 - .L_10)
.L_10:
        /*001c*/ 	.word	0x00000000
        /*0020*/ 	.short	0x0002
        /*0022*/ 	.short	0x0010
        /*0024*/ 	.byte	0x00, 0xf5, 0x21, 0x00


	//----- nvinfo : EIATTR_KPARAM_INFO
	.align		4
.L_11:
        /*0028*/ 	.byte	0x04, 0x17
        /*002a*/ 	.short	(.L_13 - .L_12)
.L_12:
        /*002c*/ 	.word	0x00000000
        /*0030*/ 	.short	0x0001
        /*0032*/ 	.short	0x0008
        /*0034*/ 	.byte	0x00, 0xf5, 0x21, 0x00


	//----- nvinfo : EIATTR_KPARAM_INFO
	.align		4
.L_13:
        /*0038*/ 	.byte	0x04, 0x17
        /*003a*/ 	.short	(.L_15 - .L_14)
.L_14:
        /*003c*/ 	.word	0x00000000
        /*0040*/ 	.short	0x0000
        /*0042*/ 	.short	0x0000
        /*0044*/ 	.byte	0x00, 0xf5, 0x21, 0x00


	//----- nvinfo : EIATTR_SPARSE_MMA_MASK
	.align		4
.L_15:
        /*0048*/ 	.byte	0x03, 0x50
        /*004a*/ 	.short	0x0000


	//----- nvinfo : EIATTR_MAXREG_COUNT
	.align		4
        /*004c*/ 	.byte	0x03, 0x1b
        /*004e*/ 	.short	0x00ff


	//----- nvinfo : EIATTR_MERCURY_ISA_VERSION
	.align		4
        /*0050*/ 	.byte	0x03, 0x5f
        /*0052*/ 	.short	0x0101


	//----- nvinfo : EIATTR_VRC_CTA_INIT_COUNT
	.align		4
        /*0054*/ 	.byte	0x02, 0x4a
	.zero		1
	.zero		1


	//----- nvinfo : EIATTR_EXIT_INSTR_OFFSETS
	.align		4
        /*0058*/ 	.byte	0x04, 0x1c
        /*005a*/ 	.short	(.L_17 - .L_16)


	//   ....[0]....
.L_16:
        /*005c*/ 	.word	0x00000070


	//   ....[1]....
        /*0060*/ 	.word	0x00000130


	//----- nvinfo : EIATTR_CBANK_PARAM_SIZE
	.align		4
.L_17:
        /*0064*/ 	.byte	0x03, 0x19
        /*0066*/ 	.short	0x001c


	//----- nvinfo : EIATTR_PARAM_CBANK
	.align		4
        /*0068*/ 	.byte	0x04, 0x0a
        /*006a*/ 	.short	(.L_19 - .L_18)
	.align		4
.L_18:
        /*006c*/ 	.word	index@(.nv.constant0._Z14elementWiseMulPKfS0_Pfi)
        /*0070*/ 	.short	0x0380
        /*0072*/ 	.short	0x001c


	//----- nvinfo : EIATTR_SW_WAR
	.align		4
.L_19:
        /*0074*/ 	.byte	0x04, 0x36
        /*0076*/ 	.short	(.L_21 - .L_20)
.L_20:
        /*0078*/ 	.word	0x00000008
.L_21:


//--------------------- .nv.callgraph             --------------------------
	.section	.nv.callgraph,"",@"SHT_CUDA_CALLGRAPH"
	.align	4
	.sectionentsize	8
	.align		4
        /*0000*/ 	.word	0x00000000
	.align		4
        /*0004*/ 	.word	0xffffffff
	.align		4
        /*0008*/ 	.word	0x00000000
	.align		4
        /*000c*/ 	.word	0xfffffffe
	.align		4
        /*0010*/ 	.word	0x00000000
	.align		4
        /*0014*/ 	.word	0xfffffffd
	.align		4
        /*0018*/ 	.word	0x00000000
	.align		4
        /*001c*/ 	.word	0xfffffffc


//--------------------- .text._Z14elementWiseMulPKfS0_Pfi --------------------------
	.section	.text._Z14elementWiseMulPKfS0_Pfi,"ax",@progbits
	.align	128
        .global         _Z14elementWiseMulPKfS0_Pfi
        .type           _Z14elementWiseMulPKfS0_Pfi,@function
        .size           _Z14elementWiseMulPKfS0_Pfi,(.L_x_1 - _Z14elementWiseMulPKfS0_Pfi)
        .other          _Z14elementWiseMulPKfS0_Pfi,@"STO_CUDA_ENTRY STV_DEFAULT"
_Z14elementWiseMulPKfS0_Pfi:
.text._Z14elementWiseMulPKfS0_Pfi:
[----:B------:R-:W-:Y:S01]  /*0000*/  LDC R1, c[0x0][0x37c] ;  /* 0x0000df00ff017b82 */ /* 0x000fe20000000800 */
[----:B------:R-:W0:Y:S07]  /*0010*/  S2R R0, SR_TID.X ;  /* 0x0000000000007919 */ /* 0x000e2e0000002100 */
[----:B------:R-:W0:Y:S01]  /*0020*/  S2UR UR4, SR_CTAID.X ;  /* 0x00000000000479c3 */ /* 0x000e220000002500 */
[----:B------:R-:W1:Y:S07]  /*0030*/  LDCU UR5, c[0x0][0x398] ;  /* 0x00007300ff0577ac */ /* 0x000e6e0008000800 */
[----:B------:R-:W0:Y:S02]  /*0040*/  LDC R9, c[0x0][0x360] ;  /* 0x0000d800ff097b82 */ /* 0x000e240000000800 */
[----:B0-----:R-:W-:-:S05]  /*0050*/  IMAD R9, R9, UR4, R0 ;  /* 0x0000000409097c24 */ /* 0x001fca000f8e0200 */
[----:B-1----:R-:W-:-:S13]  /*0060*/  ISETP.GE.AND P0, PT, R9, UR5, PT ;  /* 0x0000000509007c0c */ /* 0x002fda000bf06270 */
[----:B------:R-:W-:Y:S05]  /*0070*/  @P0 EXIT ;  /* 0x000000000000094d */ /* 0x000fea0003800000 */
[----:B------:R-:W0:Y:S01]  /*0080*/  LDC.64 R2, c[0x0][0x380] ;  /* 0x0000e000ff027b82 */ /* 0x000e220000000a00 */
[----:B------:R-:W1:Y:S07]  /*0090*/  LDCU.64 UR4, c[0x0][0x358] ;  /* 0x00006b00ff0477ac */ /* 0x000e6e0008000a00 */
[----:B------:R-:W2:Y:S08]  /*00a0*/  LDC.64 R4, c[0x0][0x388] ;  /* 0x0000e200ff047b82 */ /* 0x000eb00000000a00 */
[----:B------:R-:W3:Y:S01]  /*00b0*/  LDC.64 R6, c[0x0][0x390] ;  /* 0x0000e400ff067b82 */ /* 0x000ee20000000a00 */
[----:B0-----:R-:W-:-:S06]  /*00c0*/  IMAD.WIDE R2, R9, 0x4, R2 ;  /* 0x0000000409027825 */ /* 0x001fcc00078e0202 */
[----:B-1----:R-:W4:Y:S01]  /*00d0*/  LDG.E R2, desc[UR4][R2.64] ;  /* 0x0000000402027981 */ /* 0x002f22000c1e1900 */
[----:B--2---:R-:W-:-:S06]  /*00e0*/  IMAD.WIDE R4, R9, 0x4, R4 ;  /* 0x0000000409047825 */ /* 0x004fcc00078e0204 */
[----:B------:R-:W4:Y:S01]  /*00f0*/  LDG.E R5, desc[UR4][R4.64] ;  /* 0x0000000404057981 */ /* 0x000f22000c1e1900 */
[----:B---3--:R-:W-:-:S04]  /*0100*/  IMAD.WIDE R6, R9, 0x4, R6 ;  /* 0x0000000409067825 */ /* 0x008fc800078e0206 */
[----:B----4-:R-:W-:-:S05]  /*0110*/  FMUL R9, R2, R5 ;  /* 0x0000000502097220 */ /* 0x010fca0000400000 */
[----:B------:R-:W-:Y:S01]  /*0120*/  STG.E desc[UR4][R6.64], R9 ;  /* 0x0000000906007986 */ /* 0x000fe2000c101904 */
[----:B------:R-:W-:Y:S05]  /*0130*/  EXIT ;  /* 0x000000000000794d */ /* 0x000fea0003800000 */
.L_x_0:
[----:B------:R-:W-:-:S00]  /*0140*/  BRA `(.L_x_0) ;  /* 0xfffffffc00fc7947 */ /* 0x000fc0000383ffff */
[----:B------:R-:W-:-:S00]  /*0150*/  NOP ;  /* 0x0000000000007918 */ /* 0x000fc00000000000 */
        /* <DEDUP_REMOVED lines=10> */
.L_x_1:


//--------------------- .nv.shared.reserved.0     --------------------------
	.section	.nv.shared.reserved.0,"aw",@nobits
	.weak		__nv_reservedSMEM_offset_0_alias
	.size		__nv_reservedSMEM_offset_0_alias, 0, 64
	.other		__nv_reservedSMEM_offset_0_alias,@"STO_CUDA_RESERVED_SHARED STV_DEFAULT"
__nv_reservedSMEM_offset_0_alias:
	.zero		0
	.zero		64


//--------------------- .nv.constant0._Z14elementWiseMulPKfS0_Pfi --------------------------
	.section	.nv.constant0._Z14elementWiseMulPKfS0_Pfi,"a",@progbits
	.sectionflags	@""
	.align	4
.nv.constant0._Z14elementWiseMulPKfS0_Pfi:
	.zero		924


//--------------------- SYMBOLS --------------------------

	.type		.nv.reservedSmem.offset0,@object
	.size		.nv.reservedSmem.offset0,0x4
